	.headerflags	@"EF_CUDA_TEXMODE_UNIFIED EF_CUDA_64BIT_ADDRESS EF_CUDA_ACCELERATORS EF_CUDA_SM90 EF_CUDA_VIRTUAL_SM(EF_CUDA_SM90)"
	.elftype	@"ET_EXEC"


//--------------------- .nv.info                  --------------------------
	.section	.nv.info,"",@"SHT_CUDA_INFO"
	.align	4


	//----- nvinfo : EIATTR_REGCOUNT
	.align		4
        /*0000*/ 	.byte	0x04, 0x2f
        /*0002*/ 	.short	(.L_1 - .L_0)
	.align		4
.L_0:
        /*0004*/ 	.word	index@(triton_poi_fused_convolution_7)
        /*0008*/ 	.word	0x0000000c


	//----- nvinfo : EIATTR_MIN_STACK_SIZE
	.align		4
.L_1:
        /*000c*/ 	.byte	0x04, 0x12
        /*000e*/ 	.short	(.L_3 - .L_2)
	.align		4
.L_2:
        /*0010*/ 	.word	index@(triton_poi_fused_convolution_7)
        /*0014*/ 	.word	0x00000000


	//----- nvinfo : EIATTR_FRAME_SIZE
	.align		4
.L_3:
        /*0018*/ 	.byte	0x04, 0x11
        /*001a*/ 	.short	(.L_5 - .L_4)
	.align		4
.L_4:
        /*001c*/ 	.word	index@(triton_poi_fused_convolution_7)
        /*0020*/ 	.word	0x00000000


	//----- nvinfo : EIATTR_MIN_STACK_SIZE
	.align		4
.L_5:
        /*0024*/ 	.byte	0x04, 0x12
        /*0026*/ 	.short	(.L_7 - .L_6)
	.align		4
.L_6:
        /*0028*/ 	.word	index@(triton_poi_fused_convolution_7)
        /*002c*/ 	.word	0x00000000
.L_7:


//--------------------- .nv.info.triton_poi_fused_convolution_7 --------------------------
	.section	.nv.info.triton_poi_fused_convolution_7,"",@"SHT_CUDA_INFO"
	.sectionflags	@""
	.align	4


	//----- nvinfo : EIATTR_CUDA_API_VERSION
	.align		4
        /*0000*/ 	.byte	0x04, 0x37
        /*0002*/ 	.short	(.L_9 - .L_8)
.L_8:
        /*0004*/ 	.word	0x0000007c


	//----- nvinfo : EIATTR_KPARAM_INFO
	.align		4
.L_9:
        /*0008*/ 	.byte	0x04, 0x17
        /*000a*/ 	.short	(.L_11 - .L_10)
.L_10:
        /*000c*/ 	.word	0x00000000
        /*0010*/ 	.short	0x0002
        /*0012*/ 	.short	0x0010
        /*0014*/ 	.byte	0x00, 0xf0, 0x11, 0x00


	//----- nvinfo : EIATTR_KPARAM_INFO
	.align		4
.L_11:
        /*0018*/ 	.byte	0x04, 0x17
        /*001a*/ 	.short	(.L_13 - .L_12)
.L_12:
        /*001c*/ 	.word	0x00000000
        /*0020*/ 	.short	0x0001
        /*0022*/ 	.short	0x0008
        /*0024*/ 	.byte	0x00, 0xf4, 0x21, 0x00


	//----- nvinfo : EIATTR_KPARAM_INFO
	.align		4
.L_13:
        /*0028*/ 	.byte	0x04, 0x17
        /*002a*/ 	.short	(.L_15 - .L_14)
.L_14:
        /*002c*/ 	.word	0x00000000
        /*0030*/ 	.short	0x0000
        /*0032*/ 	.short	0x0000
        /*0034*/ 	.byte	0x00, 0xf4, 0x21, 0x00


	//----- nvinfo : EIATTR_SPARSE_MMA_MASK
	.align		4
.L_15:
        /*0038*/ 	.byte	0x03, 0x50
        /*003a*/ 	.short	0x0000


	//----- nvinfo : EIATTR_MAXREG_COUNT
	.align		4
        /*003c*/ 	.byte	0x03, 0x1b
        /*003e*/ 	.short	0x00ff


	//----- nvinfo : EIATTR_EXIT_INSTR_OFFSETS
	.align		4
        /*0040*/ 	.byte	0x04, 0x1c
        /*0042*/ 	.short	(.L_17 - .L_16)


	//   ....[0]....
.L_16:
        /*0044*/ 	.word	0x00000160


	//----- nvinfo : EIATTR_REQNTID
	.align		4
.L_17:
        /*0048*/ 	.byte	0x04, 0x10
        /*004a*/ 	.short	(.L_19 - .L_18)
.L_18:
        /*004c*/ 	.word	0x00000080
        /*0050*/ 	.word	0x00000001
        /*0054*/ 	.word	0x00000001


	//----- nvinfo : EIATTR_CBANK_PARAM_SIZE
	.align		4
.L_19:
        /*0058*/ 	.byte	0x03, 0x19
        /*005a*/ 	.short	0x0014


	//----- nvinfo : EIATTR_PARAM_CBANK
	.align		4
        /*005c*/ 	.byte	0x04, 0x0a
        /*005e*/ 	.short	(.L_21 - .L_20)
	.align		4
.L_20:
        /*0060*/ 	.word	index@(.nv.constant0.triton_poi_fused_convolution_7)
        /*0064*/ 	.short	0x0210
        /*0066*/ 	.short	0x0014


	//----- nvinfo : EIATTR_SW_WAR
	.align		4
.L_21:
        /*0068*/ 	.byte	0x04, 0x36
        /*006a*/ 	.short	(.L_23 - .L_22)
.L_22:
        /*006c*/ 	.word	0x00000008
.L_23:


//--------------------- .nv.callgraph             --------------------------
	.section	.nv.callgraph,"",@"SHT_CUDA_CALLGRAPH"
	.align	4
	.sectionentsize	8
	.align		4
        /*0000*/ 	.word	0x00000000
	.align		4
        /*0004*/ 	.word	0xffffffff
	.align		4
        /*0008*/ 	.word	0x00000000
	.align		4
        /*000c*/ 	.word	0xfffffffe
	.align		4
        /*0010*/ 	.word	0x00000000
	.align		4
        /*0014*/ 	.word	0xfffffffd
	.align		4
        /*0018*/ 	.word	0x00000000
	.align		4
        /*001c*/ 	.word	0xfffffffc


//--------------------- .text.triton_poi_fused_convolution_7 --------------------------
	.section	.text.triton_poi_fused_convolution_7,"ax",@progbits
	.align	128
        .global         triton_poi_fused_convolution_7
        .type           triton_poi_fused_convolution_7,@function
        .size           triton_poi_fused_convolution_7,(.L_x_1 - triton_poi_fused_convolution_7)
        .other          triton_poi_fused_convolution_7,@"STO_CUDA_ENTRY STV_DEFAULT"
triton_poi_fused_convolution_7:
.text.triton_poi_fused_convolution_7:
[----:B------:R-:W-:Y:S01]  /*0000*/  LDC R1, c[0x0][0x28] ;  /* 0x00000a00ff017b82 */ /* 0x000fe20000000800 */
[----:B------:R-:W1:Y:S07]  /*0010*/  S2R R0, SR_TID.X ;  /* 0x0000000000007919 */ /* 0x000e6e0000002100 */
[----:B------:R-:W2:Y:S01]  /*0020*/  LDC.64 R4, c[0x0][0x218] ;  /* 0x00008600ff047b82 */ /* 0x000ea20000000a00 */
[----:B------:R-:W-:Y:S01]  /*0030*/  ULDC.64 UR4, c[0x0][0x208] ;  /* 0x0000820000047ab9 */ /* 0x000fe20000000a00 */
[----:B------:R-:W3:Y:S01]  /*0040*/  S2R R7, SR_CTAID.X ;  /* 0x0000000000077919 */ /* 0x000ee20000002500 */
[----:B-1----:R-:W-:-:S02]  /*0050*/  LOP3.LUT R0, R0, 0x7f, RZ, 0xc0, !PT ;  /* 0x0000007f00007812 */ /* 0x002fc400078ec0ff */
[----:B---3--:R-:W-:-:S03]  /*0060*/  SHF.R.S32.HI R2, RZ, 0x18, R7 ;  /* 0x00000018ff027819 */ /* 0x008fc60000011407 */
[----:B------:R-:W-:Y:S01]  /*0070*/  IMAD R7, R7, 0x80, R0 ;  /* 0x0000008007077824 */ /* 0x000fe200078e0200 */
[----:B------:R-:W-:Y:S02]  /*0080*/  SGXT R0, R2, 0x1 ;  /* 0x000000010200781a */ /* 0x000fe40000000200 */
[----:B------:R-:W1:Y:S02]  /*0090*/  LDC.64 R2, c[0x0][0x210] ;  /* 0x00008400ff027b82 */ /* 0x000e640000000a00 */
[----:B------:R-:W-:-:S04]  /*00a0*/  LEA.HI R0, R0, R7, RZ, 0x2 ;  /* 0x0000000700007211 */ /* 0x000fc800078f10ff */
[--C-:B------:R-:W-:Y:S02]  /*00b0*/  SHF.R.S32.HI R6, RZ, 0x2, R0.reuse ;  /* 0x00000002ff067819 */ /* 0x100fe40000011400 */
[----:B------:R-:W-:-:S04]  /*00c0*/  SHF.R.S32.HI R9, RZ, 0x1f, R0 ;  /* 0x0000001fff097819 */ /* 0x000fc80000011400 */
[----:B------:R-:W-:-:S04]  /*00d0*/  LEA.HI R9, R9, R6, RZ, 0x8 ;  /* 0x0000000609097211 */ /* 0x000fc800078f40ff */
[----:B------:R-:W-:-:S05]  /*00e0*/  LOP3.LUT R9, R9, 0xffffff00, RZ, 0xc0, !PT ;  /* 0xffffff0009097812 */ /* 0x000fca00078ec0ff */
[----:B------:R-:W-:Y:S02]  /*00f0*/  IMAD.IADD R9, R6, 0x1, -R9 ;  /* 0x0000000106097824 */ /* 0x000fe400078e0a09 */
[----:B-1----:R-:W-:-:S04]  /*0100*/  IMAD.WIDE R2, R7, 0x4, R2 ;  /* 0x0000000407027825 */ /* 0x002fc800078e0202 */
[----:B--2---:R-:W-:Y:S01]  /*0110*/  IMAD.WIDE R4, R9, 0x4, R4 ;  /* 0x0000000409047825 */ /* 0x004fe200078e0204 */
[----:B------:R-:W2:Y:S05]  /*0120*/  LDG.E R0, desc[UR4][R2.64] ;  /* 0x0000000402007981 */ /* 0x000eaa000c1e1900 */
[----:B------:R-:W2:Y:S02]  /*0130*/  LDG.E.EL R5, desc[UR4][R4.64] ;  /* 0x0000000404057981 */ /* 0x000ea4000c2e1900 */
[----:B--2---:R-:W-:-:S05]  /*0140*/  FADD R7, R0, R5 ;  /* 0x0000000500077221 */ /* 0x004fca0000000000 */
[----:B------:R-:W-:Y:S01]  /*0150*/  STG.E desc[UR4][R2.64], R7 ;  /* 0x0000000702007986 */ /* 0x000fe2000c101904 */
[----:B------:R-:W-:Y:S05]  /*0160*/  EXIT ;  /* 0x000000000000794d */ /* 0x000fea0003800000 */
.L_x_0:
[----:B------:R-:W-:-:S00]  /*0170*/  BRA `(.L_x_0) ;  /* 0xfffffffc00fc7947 */ /* 0x000fc0000383ffff */
[----:B------:R-:W-:-:S00]  /*0180*/  NOP ;  /* 0x0000000000007918 */ /* 0x000fc00000000000 */
[----:B------:R-:W-:-:S00]  /*0190*/  NOP ;  /* 0x0000000000007918 */ /* 0x000fc00000000000 */
[----:B------:R-:W-:-:S00]  /*01a0*/  NOP ;  /* 0x0000000000007918 */ /* 0x000fc00000000000 */
[----:B------:R-:W-:-:S00]  /*01b0*/  NOP ;  /* 0x0000000000007918 */ /* 0x000fc00000000000 */
[----:B------:R-:W-:-:S00]  /*01c0*/  NOP ;  /* 0x0000000000007918 */ /* 0x000fc00000000000 */
[----:B------:R-:W-:-:S00]  /*01d0*/  NOP ;  /* 0x0000000000007918 */ /* 0x000fc00000000000 */
[----:B------:R-:W-:-:S00]  /*01e0*/  NOP ;  /* 0x0000000000007918 */ /* 0x000fc00000000000 */
[----:B------:R-:W-:-:S00]  /*01f0*/  NOP ;  /* 0x0000000000007918 */ /* 0x000fc00000000000 */
.L_x_1:


//--------------------- .nv.constant0.triton_poi_fused_convolution_7 --------------------------
	.section	.nv.constant0.triton_poi_fused_convolution_7,"a",@progbits
	.sectionflags	@""
	.align	4
.nv.constant0.triton_poi_fused_convolution_7:
	.zero		548
